	.headerflags	@"EF_CUDA_TEXMODE_UNIFIED EF_CUDA_64BIT_ADDRESS EF_CUDA_ACCELERATORS EF_CUDA_SM90 EF_CUDA_VIRTUAL_SM(EF_CUDA_SM90)"
	.elftype	@"ET_EXEC"


//--------------------- .nv.info                  --------------------------
	.section	.nv.info,"",@"SHT_CUDA_INFO"
	.align	4


	//----- nvinfo : EIATTR_REGCOUNT
	.align		4
        /*0000*/ 	.byte	0x04, 0x2f
        /*0002*/ 	.short	(.L_1 - .L_0)
	.align		4
.L_0:
        /*0004*/ 	.word	index@(triton_poi_fused_add_6)
        /*0008*/ 	.word	0x00000012


	//----- nvinfo : EIATTR_MIN_STACK_SIZE
	.align		4
.L_1:
        /*000c*/ 	.byte	0x04, 0x12
        /*000e*/ 	.short	(.L_3 - .L_2)
	.align		4
.L_2:
        /*0010*/ 	.word	index@(triton_poi_fused_add_6)
        /*0014*/ 	.word	0x00000000


	//----- nvinfo : EIATTR_FRAME_SIZE
	.align		4
.L_3:
        /*0018*/ 	.byte	0x04, 0x11
        /*001a*/ 	.short	(.L_5 - .L_4)
	.align		4
.L_4:
        /*001c*/ 	.word	index@(triton_poi_fused_add_6)
        /*0020*/ 	.word	0x00000000


	//----- nvinfo : EIATTR_MIN_STACK_SIZE
	.align		4
.L_5:
        /*0024*/ 	.byte	0x04, 0x12
        /*0026*/ 	.short	(.L_7 - .L_6)
	.align		4
.L_6:
        /*0028*/ 	.word	index@(triton_poi_fused_add_6)
        /*002c*/ 	.word	0x00000000
.L_7:


//--------------------- .nv.info.triton_poi_fused_add_6 --------------------------
	.section	.nv.info.triton_poi_fused_add_6,"",@"SHT_CUDA_INFO"
	.sectionflags	@""
	.align	4


	//----- nvinfo : EIATTR_CUDA_API_VERSION
	.align		4
        /*0000*/ 	.byte	0x04, 0x37
        /*0002*/ 	.short	(.L_9 - .L_8)
.L_8:
        /*0004*/ 	.word	0x0000007c


	//----- nvinfo : EIATTR_KPARAM_INFO
	.align		4
.L_9:
        /*0008*/ 	.byte	0x04, 0x17
        /*000a*/ 	.short	(.L_11 - .L_10)
.L_10:
        /*000c*/ 	.word	0x00000000
        /*0010*/ 	.short	0x0003
        /*0012*/ 	.short	0x0018
        /*0014*/ 	.byte	0x00, 0xf0, 0x11, 0x00


	//----- nvinfo : EIATTR_KPARAM_INFO
	.align		4
.L_11:
        /*0018*/ 	.byte	0x04, 0x17
        /*001a*/ 	.short	(.L_13 - .L_12)
.L_12:
        /*001c*/ 	.word	0x00000000
        /*0020*/ 	.short	0x0002
        /*0022*/ 	.short	0x0010
        /*0024*/ 	.byte	0x00, 0xf4, 0x21, 0x00


	//----- nvinfo : EIATTR_KPARAM_INFO
	.align		4
.L_13:
        /*0028*/ 	.byte	0x04, 0x17
        /*002a*/ 	.short	(.L_15 - .L_14)
.L_14:
        /*002c*/ 	.word	0x00000000
        /*0030*/ 	.short	0x0001
        /*0032*/ 	.short	0x0008
        /*0034*/ 	.byte	0x00, 0xf4, 0x21, 0x00


	//----- nvinfo : EIATTR_KPARAM_INFO
	.align		4
.L_15:
        /*0038*/ 	.byte	0x04, 0x17
        /*003a*/ 	.short	(.L_17 - .L_16)
.L_16:
        /*003c*/ 	.word	0x00000000
        /*0040*/ 	.short	0x0000
        /*0042*/ 	.short	0x0000
        /*0044*/ 	.byte	0x00, 0xf4, 0x21, 0x00


	//----- nvinfo : EIATTR_SPARSE_MMA_MASK
	.align		4
.L_17:
        /*0048*/ 	.byte	0x03, 0x50
        /*004a*/ 	.short	0x0000


	//----- nvinfo : EIATTR_MAXREG_COUNT
	.align		4
        /*004c*/ 	.byte	0x03, 0x1b
        /*004e*/ 	.short	0x00ff


	//----- nvinfo : EIATTR_EXIT_INSTR_OFFSETS
	.align		4
        /*0050*/ 	.byte	0x04, 0x1c
        /*0052*/ 	.short	(.L_19 - .L_18)


	//   ....[0]....
.L_18:
        /*0054*/ 	.word	0x000001d0


	//   ....[1]....
        /*0058*/ 	.word	0x000001f0


	//----- nvinfo : EIATTR_REQNTID
	.align		4
.L_19:
        /*005c*/ 	.byte	0x04, 0x10
        /*005e*/ 	.short	(.L_21 - .L_20)
.L_20:
        /*0060*/ 	.word	0x00000020
        /*0064*/ 	.word	0x00000001
        /*0068*/ 	.word	0x00000001


	//----- nvinfo : EIATTR_CBANK_PARAM_SIZE
	.align		4
.L_21:
        /*006c*/ 	.byte	0x03, 0x19
        /*006e*/ 	.short	0x001c


	//----- nvinfo : EIATTR_PARAM_CBANK
	.align		4
        /*0070*/ 	.byte	0x04, 0x0a
        /*0072*/ 	.short	(.L_23 - .L_22)
	.align		4
.L_22:
        /*0074*/ 	.word	index@(.nv.constant0.triton_poi_fused_add_6)
        /*0078*/ 	.short	0x0210
        /*007a*/ 	.short	0x001c


	//----- nvinfo : EIATTR_SW_WAR
	.align		4
.L_23:
        /*007c*/ 	.byte	0x04, 0x36
        /*007e*/ 	.short	(.L_25 - .L_24)
.L_24:
        /*0080*/ 	.word	0x00000008
.L_25:


//--------------------- .nv.callgraph             --------------------------
	.section	.nv.callgraph,"",@"SHT_CUDA_CALLGRAPH"
	.align	4
	.sectionentsize	8
	.align		4
        /*0000*/ 	.word	0x00000000
	.align		4
        /*0004*/ 	.word	0xffffffff
	.align		4
        /*0008*/ 	.word	0x00000000
	.align		4
        /*000c*/ 	.word	0xfffffffe
	.align		4
        /*0010*/ 	.word	0x00000000
	.align		4
        /*0014*/ 	.word	0xfffffffd
	.align		4
        /*0018*/ 	.word	0x00000000
	.align		4
        /*001c*/ 	.word	0xfffffffc


//--------------------- .text.triton_poi_fused_add_6 --------------------------
	.section	.text.triton_poi_fused_add_6,"ax",@progbits
	.align	128
        .global         triton_poi_fused_add_6
        .type           triton_poi_fused_add_6,@function
        .size           triton_poi_fused_add_6,(.L_x_1 - triton_poi_fused_add_6)
        .other          triton_poi_fused_add_6,@"STO_CUDA_ENTRY STV_DEFAULT"
triton_poi_fused_add_6:
.text.triton_poi_fused_add_6:
[----:B------:R-:W0:Y:S02]  /*0000*/  LDC R1, c[0x0][0x28] ;  /* 0x00000a00ff017b82 */ /* 0x000e240000000800 */
[----:B------:R-:W1:Y:S01]  /*0010*/  S2R R0, SR_TID.X ;  /* 0x0000000000007919 */ /* 0x000e620000002100 */
[----:B------:R-:W2:Y:S01]  /*0020*/  LDC.64 R6, c[0x0][0x220] ;  /* 0x00008800ff067b82 */ /* 0x000ea20000000a00 */
[----:B------:R-:W-:Y:S01]  /*0030*/  CS2R R12, SRZ ;  /* 0x00000000000c7805 */ /* 0x000fe2000001ff00 */
[----:B------:R-:W-:Y:S01]  /*0040*/  ULDC.64 UR4, c[0x0][0x208] ;  /* 0x0000820000047ab9 */ /* 0x000fe20000000a00 */
[----:B------:R-:W3:Y:S05]  /*0050*/  S2R R9, SR_CTAID.X ;  /* 0x0000000000097919 */ /* 0x000eea0000002500 */
[----:B------:R-:W4:Y:S08]  /*0060*/  LDC.64 R4, c[0x0][0x210] ;  /* 0x00008400ff047b82 */ /* 0x000f300000000a00 */
[----:B------:R-:W5:Y:S01]  /*0070*/  LDC.64 R2, c[0x0][0x218] ;  /* 0x00008600ff027b82 */ /* 0x000f620000000a00 */
[----:B-1----:R-:W-:Y:S01]  /*0080*/  IMAD.SHL.U32 R0, R0, 0x2, RZ ;  /* 0x0000000200007824 */ /* 0x002fe200078e00ff */
[----:B---3--:R-:W-:-:S04]  /*0090*/  SHF.R.S32.HI R8, RZ, 0x19, R9 ;  /* 0x00000019ff087819 */ /* 0x008fc80000011409 */
[----:B------:R-:W-:-:S04]  /*00a0*/  LOP3.LUT R0, R0, 0x3e, RZ, 0xc0, !PT ;  /* 0x0000003e00007812 */ /* 0x000fc800078ec0ff */
[----:B------:R-:W-:Y:S02]  /*00b0*/  LEA R9, R9, R0, 0x6 ;  /* 0x0000000009097211 */ /* 0x000fe400078e30ff */
[----:B------:R-:W-:Y:S02]  /*00c0*/  SGXT R0, R8, 0x1 ;  /* 0x000000010800781a */ /* 0x000fe40000000200 */
[C---:B------:R-:W-:Y:S01]  /*00d0*/  ISETP.GE.AND P0, PT, R9.reuse, 0x40, PT ;  /* 0x000000400900780c */ /* 0x040fe20003f06270 */
[----:B----4-:R-:W-:Y:S01]  /*00e0*/  IMAD.WIDE R4, R9, 0x4, R4 ;  /* 0x0000000409047825 */ /* 0x010fe200078e0204 */
[----:B------:R-:W-:-:S03]  /*00f0*/  LEA.HI R0, R0, R9, RZ, 0x2 ;  /* 0x0000000900007211 */ /* 0x000fc600078f10ff */
[----:B-----5:R-:W-:Y:S01]  /*0100*/  IMAD.WIDE R2, R9, 0x4, R2 ;  /* 0x0000000409027825 */ /* 0x020fe200078e0202 */
[----:B------:R-:W-:-:S05]  /*0110*/  LOP3.LUT R0, R0, 0xfffffffc, RZ, 0xc0, !PT ;  /* 0xfffffffc00007812 */ /* 0x000fca00078ec0ff */
[----:B------:R-:W-:-:S04]  /*0120*/  IMAD.IADD R11, R9, 0x1, -R0 ;  /* 0x00000001090b7824 */ /* 0x000fc800078e0a00 */
[----:B--2---:R-:W-:Y:S01]  /*0130*/  IMAD.WIDE R6, R11, 0x4, R6 ;  /* 0x000000040b067825 */ /* 0x004fe200078e0206 */
[----:B------:R-:W-:Y:S02]  /*0140*/  CS2R R10, SRZ ;  /* 0x00000000000a7805 */ /* 0x000fe4000001ff00 */
[----:B------:R-:W-:Y:S02]  /*0150*/  CS2R R8, SRZ ;  /* 0x0000000000087805 */ /* 0x000fe4000001ff00 */
[----:B------:R-:W2:Y:S04]  /*0160*/  @!P0 LDG.E.EL.64 R12, desc[UR4][R6.64] ;  /* 0x00000004060c8981 */ /* 0x000ea8000c2e1b00 */
[----:B------:R-:W2:Y:S04]  /*0170*/  @!P0 LDG.E.64 R10, desc[UR4][R4.64] ;  /* 0x00000004040a8981 */ /* 0x000ea8000c1e1b00 */
[----:B------:R-:W3:Y:S01]  /*0180*/  @!P0 LDG.E.64 R8, desc[UR4][R2.64] ;  /* 0x0000000402088981 */ /* 0x000ee2000c1e1b00 */
[----:B--2---:R-:W-:Y:S01]  /*0190*/  FADD R15, R12, R10 ;  /* 0x0000000a0c0f7221 */ /* 0x004fe20000000000 */
[----:B------:R-:W-:-:S03]  /*01a0*/  FADD R0, R13, R11 ;  /* 0x0000000b0d007221 */ /* 0x000fc60000000000 */
[----:B---3--:R-:W-:Y:S01]  /*01b0*/  FADD R8, R15, R8 ;  /* 0x000000080f087221 */ /* 0x008fe20000000000 */
[----:B------:R-:W-:Y:S01]  /*01c0*/  FADD R9, R0, R9 ;  /* 0x0000000900097221 */ /* 0x000fe20000000000 */
[----:B------:R-:W-:Y:S06]  /*01d0*/  @P0 EXIT ;  /* 0x000000000000094d */ /* 0x000fec0003800000 */
[----:B------:R-:W-:Y:S01]  /*01e0*/  STG.E.64 desc[UR4][R4.64], R8 ;  /* 0x0000000804007986 */ /* 0x000fe2000c101b04 */
[----:B------:R-:W-:Y:S05]  /*01f0*/  EXIT ;  /* 0x000000000000794d */ /* 0x000fea0003800000 */
.L_x_0:
[----:B------:R-:W-:-:S00]  /*0200*/  BRA `(.L_x_0) ;  /* 0xfffffffc00fc7947 */ /* 0x000fc0000383ffff */
[----:B------:R-:W-:-:S00]  /*0210*/  NOP ;  /* 0x0000000000007918 */ /* 0x000fc00000000000 */
        /* <DEDUP_REMOVED lines=14> */
.L_x_1:


//--------------------- .nv.constant0.triton_poi_fused_add_6 --------------------------
	.section	.nv.constant0.triton_poi_fused_add_6,"a",@progbits
	.sectionflags	@""
	.align	4
.nv.constant0.triton_poi_fused_add_6:
	.zero		556
